	.headerflags	@"EF_CUDA_TEXMODE_UNIFIED EF_CUDA_64BIT_ADDRESS EF_CUDA_ACCELERATORS EF_CUDA_SM90 EF_CUDA_VIRTUAL_SM(EF_CUDA_SM90)"
	.elftype	@"ET_EXEC"


//--------------------- .nv.info                  --------------------------
	.section	.nv.info,"",@"SHT_CUDA_INFO"
	.align	4


	//----- nvinfo : EIATTR_REGCOUNT
	.align		4
        /*0000*/ 	.byte	0x04, 0x2f
        /*0002*/ 	.short	(.L_3 - .L_2)
	.align		4
.L_2:
        /*0004*/ 	.word	index@(triton_poi_fused__native_batch_norm_legit_no_training_convolution_relu_2)
        /*0008*/ 	.word	0x0000001a


	//----- nvinfo : EIATTR_MIN_STACK_SIZE
	.align		4
.L_3:
        /*000c*/ 	.byte	0x04, 0x12
        /*000e*/ 	.short	(.L_5 - .L_4)
	.align		4
.L_4:
        /*0010*/ 	.word	index@(triton_poi_fused__native_batch_norm_legit_no_training_convolution_relu_2)
        /*0014*/ 	.word	0x00000000


	//----- nvinfo : EIATTR_FRAME_SIZE
	.align		4
.L_5:
        /*0018*/ 	.byte	0x04, 0x11
        /*001a*/ 	.short	(.L_7 - .L_6)
	.align		4
.L_6:
        /*001c*/ 	.word	index@(triton_poi_fused__native_batch_norm_legit_no_training_convolution_relu_2)
        /*0020*/ 	.word	0x00000000


	//----- nvinfo : EIATTR_MIN_STACK_SIZE
	.align		4
.L_7:
        /*0024*/ 	.byte	0x04, 0x12
        /*0026*/ 	.short	(.L_9 - .L_8)
	.align		4
.L_8:
        /*0028*/ 	.word	index@(triton_poi_fused__native_batch_norm_legit_no_training_convolution_relu_2)
        /*002c*/ 	.word	0x00000000
.L_9:


//--------------------- .nv.info.triton_poi_fused__native_batch_norm_legit_no_training_convolution_relu_2 --------------------------
	.section	.nv.info.triton_poi_fused__native_batch_norm_legit_no_training_convolution_relu_2,"",@"SHT_CUDA_INFO"
	.sectionflags	@""
	.align	4


	//----- nvinfo : EIATTR_CUDA_API_VERSION
	.align		4
        /*0000*/ 	.byte	0x04, 0x37
        /*0002*/ 	.short	(.L_11 - .L_10)
.L_10:
        /*0004*/ 	.word	0x0000007c


	//----- nvinfo : EIATTR_KPARAM_INFO
	.align		4
.L_11:
        /*0008*/ 	.byte	0x04, 0x17
        /*000a*/ 	.short	(.L_13 - .L_12)
.L_12:
        /*000c*/ 	.word	0x00000000
        /*0010*/ 	.short	0x0007
        /*0012*/ 	.short	0x0038
        /*0014*/ 	.byte	0x00, 0xf0, 0x11, 0x00


	//----- nvinfo : EIATTR_KPARAM_INFO
	.align		4
.L_13:
        /*0018*/ 	.byte	0x04, 0x17
        /*001a*/ 	.short	(.L_15 - .L_14)
.L_14:
        /*001c*/ 	.word	0x00000000
        /*0020*/ 	.short	0x0006
        /*0022*/ 	.short	0x0030
        /*0024*/ 	.byte	0x00, 0xf4, 0x21, 0x00


	//----- nvinfo : EIATTR_KPARAM_INFO
	.align		4
.L_15:
        /*0028*/ 	.byte	0x04, 0x17
        /*002a*/ 	.short	(.L_17 - .L_16)
.L_16:
        /*002c*/ 	.word	0x00000000
        /*0030*/ 	.short	0x0005
        /*0032*/ 	.short	0x0028
        /*0034*/ 	.byte	0x00, 0xf4, 0x21, 0x00


	//----- nvinfo : EIATTR_KPARAM_INFO
	.align		4
.L_17:
        /*0038*/ 	.byte	0x04, 0x17
        /*003a*/ 	.short	(.L_19 - .L_18)
.L_18:
        /*003c*/ 	.word	0x00000000
        /*0040*/ 	.short	0x0004
        /*0042*/ 	.short	0x0020
        /*0044*/ 	.byte	0x00, 0xf4, 0x21, 0x00


	//----- nvinfo : EIATTR_KPARAM_INFO
	.align		4
.L_19:
        /*0048*/ 	.byte	0x04, 0x17
        /*004a*/ 	.short	(.L_21 - .L_20)
.L_20:
        /*004c*/ 	.word	0x00000000
        /*0050*/ 	.short	0x0003
        /*0052*/ 	.short	0x0018
        /*0054*/ 	.byte	0x00, 0xf4, 0x21, 0x00


	//----- nvinfo : EIATTR_KPARAM_INFO
	.align		4
.L_21:
        /*0058*/ 	.byte	0x04, 0x17
        /*005a*/ 	.short	(.L_23 - .L_22)
.L_22:
        /*005c*/ 	.word	0x00000000
        /*0060*/ 	.short	0x0002
        /*0062*/ 	.short	0x0010
        /*0064*/ 	.byte	0x00, 0xf4, 0x21, 0x00


	//----- nvinfo : EIATTR_KPARAM_INFO
	.align		4
.L_23:
        /*0068*/ 	.byte	0x04, 0x17
        /*006a*/ 	.short	(.L_25 - .L_24)
.L_24:
        /*006c*/ 	.word	0x00000000
        /*0070*/ 	.short	0x0001
        /*0072*/ 	.short	0x0008
        /*0074*/ 	.byte	0x00, 0xf4, 0x21, 0x00


	//----- nvinfo : EIATTR_KPARAM_INFO
	.align		4
.L_25:
        /*0078*/ 	.byte	0x04, 0x17
        /*007a*/ 	.short	(.L_27 - .L_26)
.L_26:
        /*007c*/ 	.word	0x00000000
        /*0080*/ 	.short	0x0000
        /*0082*/ 	.short	0x0000
        /*0084*/ 	.byte	0x00, 0xf4, 0x21, 0x00


	//----- nvinfo : EIATTR_SPARSE_MMA_MASK
	.align		4
.L_27:
        /*0088*/ 	.byte	0x03, 0x50
        /*008a*/ 	.short	0x0000


	//----- nvinfo : EIATTR_MAXREG_COUNT
	.align		4
        /*008c*/ 	.byte	0x03, 0x1b
        /*008e*/ 	.short	0x00ff


	//----- nvinfo : EIATTR_EXIT_INSTR_OFFSETS
	.align		4
        /*0090*/ 	.byte	0x04, 0x1c
        /*0092*/ 	.short	(.L_29 - .L_28)


	//   ....[0]....
.L_28:
        /*0094*/ 	.word	0x00000500


	//   ....[1]....
        /*0098*/ 	.word	0x00000520


	//----- nvinfo : EIATTR_REQNTID
	.align		4
.L_29:
        /*009c*/ 	.byte	0x04, 0x10
        /*009e*/ 	.short	(.L_31 - .L_30)
.L_30:
        /*00a0*/ 	.word	0x00000080
        /*00a4*/ 	.word	0x00000001
        /*00a8*/ 	.word	0x00000001


	//----- nvinfo : EIATTR_CBANK_PARAM_SIZE
	.align		4
.L_31:
        /*00ac*/ 	.byte	0x03, 0x19
        /*00ae*/ 	.short	0x003c


	//----- nvinfo : EIATTR_PARAM_CBANK
	.align		4
        /*00b0*/ 	.byte	0x04, 0x0a
        /*00b2*/ 	.short	(.L_33 - .L_32)
	.align		4
.L_32:
        /*00b4*/ 	.word	index@(.nv.constant0.triton_poi_fused__native_batch_norm_legit_no_training_convolution_relu_2)
        /*00b8*/ 	.short	0x0210
        /*00ba*/ 	.short	0x003c


	//----- nvinfo : EIATTR_SW_WAR
	.align		4
.L_33:
        /*00bc*/ 	.byte	0x04, 0x36
        /*00be*/ 	.short	(.L_35 - .L_34)
.L_34:
        /*00c0*/ 	.word	0x00000008
.L_35:


//--------------------- .nv.callgraph             --------------------------
	.section	.nv.callgraph,"",@"SHT_CUDA_CALLGRAPH"
	.align	4
	.sectionentsize	8
	.align		4
        /*0000*/ 	.word	0x00000000
	.align		4
        /*0004*/ 	.word	0xffffffff
	.align		4
        /*0008*/ 	.word	0x00000000
	.align		4
        /*000c*/ 	.word	0xfffffffe
	.align		4
        /*0010*/ 	.word	0x00000000
	.align		4
        /*0014*/ 	.word	0xfffffffd
	.align		4
        /*0018*/ 	.word	0x00000000
	.align		4
        /*001c*/ 	.word	0xfffffffc


//--------------------- .nv.constant4             --------------------------
	.section	.nv.constant4,"a",@progbits
	.align	8
	.align		8
.nv.constant4:
        /*0000*/ 	.dword	_$_str
	.align		8
        /*0008*/ 	.dword	_$_str_$_2


//--------------------- .text.triton_poi_fused__native_batch_norm_legit_no_training_convolution_relu_2 --------------------------
	.section	.text.triton_poi_fused__native_batch_norm_legit_no_training_convolution_relu_2,"ax",@progbits
	.align	128
        .global         triton_poi_fused__native_batch_norm_legit_no_training_convolution_relu_2
        .type           triton_poi_fused__native_batch_norm_legit_no_training_convolution_relu_2,@function
        .size           triton_poi_fused__native_batch_norm_legit_no_training_convolution_relu_2,(.L_x_1 - triton_poi_fused__native_batch_norm_legit_no_training_convolution_relu_2)
        .other          triton_poi_fused__native_batch_norm_legit_no_training_convolution_relu_2,@"STO_CUDA_ENTRY STV_DEFAULT"
triton_poi_fused__native_batch_norm_legit_no_training_convolution_relu_2:
.text.triton_poi_fused__native_batch_norm_legit_no_training_convolution_relu_2:
[----:B------:R-:W0:Y:S01]  /*0000*/  LDC R1, c[0x0][0x28] ;  /* 0x00000a00ff017b82 */ /* 0x000e220000000800 */
[----:B------:R-:W1:Y:S01]  /*0010*/  S2R R0, SR_TID.X ;  /* 0x0000000000007919 */ /* 0x000e620000002100 */
[----:B------:R-:W-:Y:S01]  /*0020*/  CS2R R16, SRZ ;  /* 0x0000000000107805 */ /* 0x000fe2000001ff00 */
[----:B------:R-:W-:-:S05]  /*0030*/  ULDC.64 UR4, c[0x0][0x208] ;  /* 0x0000820000047ab9 */ /* 0x000fca0000000a00 */
[----:B------:R-:W2:Y:S01]  /*0040*/  LDC.64 R14, c[0x0][0x218] ;  /* 0x00008600ff0e7b82 */ /* 0x000ea20000000a00 */
[----:B------:R-:W3:Y:S07]  /*0050*/  S2R R5, SR_CTAID.X ;  /* 0x0000000000057919 */ /* 0x000eee0000002500 */
[----:B------:R-:W4:Y:S08]  /*0060*/  LDC.64 R22, c[0x0][0x210] ;  /* 0x00008400ff167b82 */ /* 0x000f300000000a00 */
[----:B------:R-:W5:Y:S08]  /*0070*/  LDC.64 R20, c[0x0][0x220] ;  /* 0x00008800ff147b82 */ /* 0x000f700000000a00 */
[----:B------:R-:W2:Y:S01]  /*0080*/  LDC.64 R8, c[0x0][0x230] ;  /* 0x00008c00ff087b82 */ /* 0x000ea20000000a00 */
[----:B-1----:R-:W-:-:S07]  /*0090*/  SHF.L.U32 R0, R0, 0x1, RZ ;  /* 0x0000000100007819 */ /* 0x002fce00000006ff */
[----:B------:R-:W1:Y:S01]  /*00a0*/  LDC.64 R6, c[0x0][0x238] ;  /* 0x00008e00ff067b82 */ /* 0x000e620000000a00 */
[----:B---3--:R-:W-:Y:S02]  /*00b0*/  SHF.R.S32.HI R3, RZ, 0x17, R5 ;  /* 0x00000017ff037819 */ /* 0x008fe40000011405 */
[----:B------:R-:W-:Y:S02]  /*00c0*/  LOP3.LUT R0, R0, 0xfe, RZ, 0xc0, !PT ;  /* 0x000000fe00007812 */ /* 0x000fe400078ec0ff */
[----:B------:R-:W-:Y:S02]  /*00d0*/  SGXT R3, R3, 0x1 ;  /* 0x000000010303781a */ /* 0x000fe40000000200 */
[----:B------:R-:W-:Y:S02]  /*00e0*/  LEA R0, R5, R0, 0x8 ;  /* 0x0000000005007211 */ /* 0x000fe400078e40ff */
[----:B------:R-:W3:Y:S02]  /*00f0*/  LDC.64 R4, c[0x0][0x228] ;  /* 0x00008a00ff047b82 */ /* 0x000ee40000000a00 */
[----:B------:R-:W-:-:S02]  /*0100*/  LEA.HI R3, R3, R0, RZ, 0x4 ;  /* 0x0000000003037211 */ /* 0x000fc400078f20ff */
[----:B------:R-:W-:Y:S02]  /*0110*/  ISETP.GE.AND P0, PT, R0, 0x100, PT ;  /* 0x000001000000780c */ /* 0x000fe40003f06270 */
[----:B------:R-:W-:-:S04]  /*0120*/  SHF.R.S32.HI R3, RZ, 0x4, R3 ;  /* 0x00000004ff037819 */ /* 0x000fc80000011403 */
[----:B------:R-:W-:-:S04]  /*0130*/  LEA.HI R2, R3, R3, RZ, 0x2 ;  /* 0x0000000303027211 */ /* 0x000fc800078f10ff */
[----:B------:R-:W-:-:S04]  /*0140*/  LOP3.LUT R2, R2, 0xfffffffc, RZ, 0xc0, !PT ;  /* 0xfffffffc02027812 */ /* 0x000fc800078ec0ff */
[----:B------:R-:W-:-:S05]  /*0150*/  IADD3 R19, R3, -R2, RZ ;  /* 0x8000000203137210 */ /* 0x000fca0007ffe0ff */
[----:B---3--:R-:W-:-:S05]  /*0160*/  IMAD.WIDE R4, R19, 0x4, R4 ;  /* 0x0000000413047825 */ /* 0x008fca00078e0204 */
[----:B------:R-:W3:Y:S04]  /*0170*/  @!P0 LDG.E.EL R16, desc[UR4][R4.64] ;  /* 0x0000000404108981 */ /* 0x000ee8000c2e1900 */
[----:B------:R4:W3:Y:S01]  /*0180*/  @!P0 LDG.E.EL R17, desc[UR4][R4.64] ;  /* 0x0000000404118981 */ /* 0x0008e2000c2e1900 */
[----:B------:R-:W-:Y:S02]  /*0190*/  CS2R R12, SRZ ;  /* 0x00000000000c7805 */ /* 0x000fe4000001ff00 */
[----:B------:R-:W-:Y:S02]  /*01a0*/  CS2R R10, SRZ ;  /* 0x00000000000a7805 */ /* 0x000fe4000001ff00 */
[----:B------:R-:W-:Y:S01]  /*01b0*/  CS2R R2, SRZ ;  /* 0x0000000000027805 */ /* 0x000fe2000001ff00 */
[----:B--2---:R-:W-:-:S05]  /*01c0*/  IMAD.WIDE R14, R19, 0x4, R14 ;  /* 0x00000004130e7825 */ /* 0x004fca00078e020e */
[----:B------:R-:W2:Y:S01]  /*01d0*/  @!P0 LDG.E.EL R13, desc[UR4][R14.64] ;  /* 0x000000040e0d8981 */ /* 0x000ea2000c2e1900 */
[----:B----4-:R-:W-:-:S03]  /*01e0*/  IMAD.WIDE R4, R0, 0x4, R22 ;  /* 0x0000000400047825 */ /* 0x010fc600078e0216 */
[----:B------:R-:W4:Y:S01]  /*01f0*/  @!P0 LDG.E.EL R10, desc[UR4][R14.64] ;  /* 0x000000040e0a8981 */ /* 0x000f22000c2e1900 */
[----:B-----5:R-:W-:-:S03]  /*0200*/  IMAD.WIDE R22, R19, 0x4, R20 ;  /* 0x0000000413167825 */ /* 0x020fc600078e0214 */
[----:B------:R-:W2:Y:S01]  /*0210*/  @!P0 LDG.E.64 R2, desc[UR4][R4.64] ;  /* 0x0000000404028981 */ /* 0x000ea2000c1e1b00 */
[C---:B0-----:R-:W-:Y:S01]  /*0220*/  IMAD.WIDE R8, R19.reuse, 0x4, R8 ;  /* 0x0000000413087825 */ /* 0x041fe200078e0208 */
[----:B------:R-:W-:Y:S02]  /*0230*/  CS2R R20, SRZ ;  /* 0x0000000000147805 */ /* 0x000fe4000001ff00 */
[----:B------:R-:W5:Y:S01]  /*0240*/  @!P0 LDG.E.EL R11, desc[UR4][R22.64] ;  /* 0x00000004160b8981 */ /* 0x000f62000c2e1900 */
[----:B-1----:R-:W-:Y:S01]  /*0250*/  IMAD.WIDE R6, R19, 0x4, R6 ;  /* 0x0000000413067825 */ /* 0x002fe200078e0206 */
[----:B------:R-:W-:Y:S02]  /*0260*/  CS2R R18, SRZ ;  /* 0x0000000000127805 */ /* 0x000fe4000001ff00 */
[----:B------:R-:W2:Y:S04]  /*0270*/  @!P0 LDG.E.EL R12, desc[UR4][R22.64] ;  /* 0x00000004160c8981 */ /* 0x000ea8000c2e1900 */
[----:B------:R-:W2:Y:S04]  /*0280*/  @!P0 LDG.E.EL R20, desc[UR4][R8.64] ;  /* 0x0000000408148981 */ /* 0x000ea8000c2e1900 */
[----:B------:R0:W2:Y:S04]  /*0290*/  @!P0 LDG.E.EL R21, desc[UR4][R8.64] ;  /* 0x0000000408158981 */ /* 0x0000a8000c2e1900 */
[----:B------:R-:W2:Y:S04]  /*02a0*/  @!P0 LDG.E.EL R19, desc[UR4][R6.64] ;  /* 0x0000000406138981 */ /* 0x000ea8000c2e1900 */
[----:B------:R1:W2:Y:S01]  /*02b0*/  @!P0 LDG.E.EL R18, desc[UR4][R6.64] ;  /* 0x0000000406128981 */ /* 0x0002a2000c2e1900 */
[----:B0-----:R-:W-:Y:S01]  /*02c0*/  HFMA2.MMA R8, -RZ, RZ, 1.625, 0 ;  /* 0x3e800000ff087435 */ /* 0x001fe200000001ff */
[----:B-1----:R-:W0:Y:S02]  /*02d0*/  LDC.64 R6, c[0x0][0x240] ;  /* 0x00009000ff067b82 */ /* 0x002e240000000a00 */
[----:B0-----:R-:W-:-:S04]  /*02e0*/  IMAD.WIDE R6, R0, 0x4, R6 ;  /* 0x0000000400067825 */ /* 0x001fc800078e0206 */
[----:B---3--:R-:W-:Y:S01]  /*02f0*/  FADD R16, R16, 9.9999997473787516356e-06 ;  /* 0x3727c5ac10107421 */ /* 0x008fe20000000000 */
[----:B------:R-:W-:-:S03]  /*0300*/  FADD R17, R17, 9.9999997473787516356e-06 ;  /* 0x3727c5ac11117421 */ /* 0x000fc60000000000 */
[----:B------:R-:W0:Y:S08]  /*0310*/  MUFU.SQRT R14, R16 ;  /* 0x00000010000e7308 */ /* 0x000e300000002000 */
[----:B------:R-:W1:Y:S01]  /*0320*/  MUFU.SQRT R15, R17 ;  /* 0x00000011000f7308 */ /* 0x000e620000002000 */
[C---:B0-----:R-:W-:Y:S02]  /*0330*/  FSETP.GT.AND P1, PT, R14.reuse, 8.50705917302346158658e+37, PT ;  /* 0x7e8000000e00780b */ /* 0x041fe40003f24000 */
[----:B------:R-:W-:-:S02]  /*0340*/  FSETP.GEU.AND P3, PT, R14, 1.175494350822287508e-38, PT ;  /* 0x008000000e00780b */ /* 0x000fc40003f6e000 */
[C---:B-1----:R-:W-:Y:S02]  /*0350*/  FSETP.GT.AND P2, PT, R15.reuse, 8.50705917302346158658e+37, PT ;  /* 0x7e8000000f00780b */ /* 0x042fe40003f44000 */
[----:B------:R-:W-:-:S07]  /*0360*/  FSETP.GEU.AND P4, PT, R15, 1.175494350822287508e-38, PT ;  /* 0x008000000f00780b */ /* 0x000fce0003f8e000 */
[----:B------:R-:W-:-:S04]  /*0370*/  @P1 FMUL R14, R14, 0.25 ;  /* 0x3e8000000e0e1820 */ /* 0x000fc80000400000 */
[----:B------:R-:W-:Y:S01]  /*0380*/  @!P3 FMUL R14, R14, 16777216 ;  /* 0x4b8000000e0eb820 */ /* 0x000fe20000400000 */
[----:B------:R-:W-:-:S04]  /*0390*/  @P2 FMUL R15, R15, 0.25 ;  /* 0x3e8000000f0f2820 */ /* 0x000fc80000400000 */
[----:B------:R-:W-:Y:S01]  /*03a0*/  @!P4 FMUL R15, R15, 16777216 ;  /* 0x4b8000000f0fc820 */ /* 0x000fe20000400000 */
[----:B------:R-:W0:Y:S01]  /*03b0*/  MUFU.RCP R14, R14 ;  /* 0x0000000e000e7308 */ /* 0x000e220000001000 */
[----:B------:R-:W-:-:S07]  /*03c0*/  FSEL R9, R8, 1, P1 ;  /* 0x3f80000008097808 */ /* 0x000fce0000800000 */
[----:B------:R-:W1:Y:S01]  /*03d0*/  MUFU.RCP R15, R15 ;  /* 0x0000000f000f7308 */ /* 0x000e620000001000 */
[----:B------:R-:W-:Y:S01]  /*03e0*/  FSEL R8, R8, 1, P2 ;  /* 0x3f80000008087808 */ /* 0x000fe20001000000 */
[----:B------:R-:W-:Y:S01]  /*03f0*/  @!P3 FMUL R9, R9, 16777216 ;  /* 0x4b8000000909b820 */ /* 0x000fe20000400000 */
[----:B--2---:R-:W-:Y:S01]  /*0400*/  FADD R2, R13, R2 ;  /* 0x000000020d027221 */ /* 0x004fe20000000000 */
[----:B----4-:R-:W-:Y:S02]  /*0410*/  FADD R3, R10, R3 ;  /* 0x000000030a037221 */ /* 0x010fe40000000000 */
[----:B------:R-:W-:Y:S01]  /*0420*/  @!P4 FMUL R8, R8, 16777216 ;  /* 0x4b8000000808c820 */ /* 0x000fe20000400000 */
[----:B0-----:R-:W-:Y:S01]  /*0430*/  FMUL R14, R14, R9 ;  /* 0x000000090e0e7220 */ /* 0x001fe20000400000 */
[----:B-----5:R-:W-:Y:S01]  /*0440*/  FADD R11, R2, -R11 ;  /* 0x8000000b020b7221 */ /* 0x020fe20000000000 */
[----:B------:R-:W-:Y:S01]  /*0450*/  FADD R12, R3, -R12 ;  /* 0x8000000c030c7221 */ /* 0x000fe20000000000 */
[----:B-1----:R-:W-:-:S02]  /*0460*/  FMUL R9, R15, R8 ;  /* 0x000000080f097220 */ /* 0x002fc40000400000 */
[----:B------:R-:W-:Y:S02]  /*0470*/  FMUL R14, R11, R14 ;  /* 0x0000000e0b0e7220 */ /* 0x000fe40000400000 */
[----:B------:R-:W-:Y:S02]  /*0480*/  FMUL R9, R12, R9 ;  /* 0x000000090c097220 */ /* 0x000fe40000400000 */
[----:B------:R-:W-:Y:S02]  /*0490*/  FFMA R14, R14, R20, R19 ;  /* 0x000000140e0e7223 */ /* 0x000fe40000000013 */
[----:B------:R-:W-:Y:S01]  /*04a0*/  FFMA R9, R9, R21, R18 ;  /* 0x0000001509097223 */ /* 0x000fe20000000012 */
[----:B------:R0:W-:Y:S02]  /*04b0*/  @!P0 STG.E.64 desc[UR4][R4.64], R2 ;  /* 0x0000000204008986 */ /* 0x0001e4000c101b04 */
[----:B------:R-:W-:Y:S02]  /*04c0*/  FSETP.GEU.AND P1, PT, R14, RZ, PT ;  /* 0x000000ff0e00720b */ /* 0x000fe40003f2e000 */
[----:B------:R-:W-:-:S02]  /*04d0*/  FSETP.GEU.AND P2, PT, R9, RZ, PT ;  /* 0x000000ff0900720b */ /* 0x000fc40003f4e000 */
[----:B------:R-:W-:Y:S02]  /*04e0*/  FSEL R8, R14, RZ, P1 ;  /* 0x000000ff0e087208 */ /* 0x000fe40000800000 */
[----:B------:R-:W-:Y:S01]  /*04f0*/  FSEL R9, R9, RZ, P2 ;  /* 0x000000ff09097208 */ /* 0x000fe20001000000 */
[----:B0-----:R-:W-:Y:S08]  /*0500*/  @P0 EXIT ;  /* 0x000000000000094d */ /* 0x001ff00003800000 */
[----:B------:R-:W-:Y:S01]  /*0510*/  STG.E.64 desc[UR4][R6.64], R8 ;  /* 0x0000000806007986 */ /* 0x000fe2000c101b04 */
[----:B------:R-:W-:Y:S05]  /*0520*/  EXIT ;  /* 0x000000000000794d */ /* 0x000fea0003800000 */
.L_x_0:
[----:B------:R-:W-:-:S00]  /*0530*/  BRA `(.L_x_0) ;  /* 0xfffffffc00fc7947 */ /* 0x000fc0000383ffff */
[----:B------:R-:W-:-:S00]  /*0540*/  NOP ;  /* 0x0000000000007918 */ /* 0x000fc00000000000 */
        /* <DEDUP_REMOVED lines=11> */
.L_x_1:


//--------------------- .nv.global.init           --------------------------
	.section	.nv.global.init,"aw",@progbits
.nv.global.init:
	.type		_$_str,@object
	.size		_$_str,(_$_str_$_2 - _$_str)
_$_str:
        /*0000*/ 	.byte	0x5f, 0x5f, 0x43, 0x55, 0x44, 0x41, 0x5f, 0x46, 0x54, 0x5a, 0x00
	.type		_$_str_$_2,@object
	.size		_$_str_$_2,(.L_1 - _$_str_$_2)
_$_str_$_2:
        /*000b*/ 	.byte	0x5f, 0x5f, 0x43, 0x55, 0x44, 0x41, 0x5f, 0x50, 0x52, 0x45, 0x43, 0x5f, 0x53, 0x51, 0x52, 0x54
        /*001b*/ 	.byte	0x00
.L_1:


//--------------------- .nv.constant0.triton_poi_fused__native_batch_norm_legit_no_training_convolution_relu_2 --------------------------
	.section	.nv.constant0.triton_poi_fused__native_batch_norm_legit_no_training_convolution_relu_2,"a",@progbits
	.sectionflags	@""
	.align	4
.nv.constant0.triton_poi_fused__native_batch_norm_legit_no_training_convolution_relu_2:
	.zero		588
